//
// Generated by NVIDIA NVVM Compiler
//
// Compiler Build ID: CL-36424714
// Cuda compilation tools, release 13.0, V13.0.88
// Based on NVVM 20.0.0
//

.version 9.0
.target sm_100
.address_size 64

	// .globl	_Z7colonelPi

.visible .entry _Z7colonelPi(
	.param .u64 .ptr .align 1 _Z7colonelPi_param_0
)
{
	.reg .b32 	%r<2>;
	.reg .b64 	%rd<3>;

	ld.param.u64 	%rd1, [_Z7colonelPi_param_0];
	cvta.to.global.u64 	%rd2, %rd1;
	mov.b32 	%r1, 2;
	st.global.u32 	[%rd2], %r1;
	ret;

}


// ===== COMPILED SASS (sm_100) =====

	.target	sm_100

	.elftype	@"ET_EXEC"


//--------------------- .note.nv.tkinfo           --------------------------
	.section	.note.nv.tkinfo,"",@"SHT_NOTE"
	.sectionflags	@"SHF_NOTE_NV_TKINFO"
	.tkinfo
        /*0018*/ 	.word	0x00000002
        /*0030*/ 	.string	""
        /*0030*/ 	.string	"ptxas"
        /*0030*/ 	.string	"Cuda compilation tools, release 13.0, V13.0.88"
        /*0030*/ 	.string	"Build cuda_13.0.r13.0/compiler.36424714_0"
        /*0030*/ 	.string	"-arch sm_100 -m 64 "



//--------------------- .note.nv.cuinfo           --------------------------
	.section	.note.nv.cuinfo,"",@"SHT_NOTE"
	.sectionflags	@"SHF_NOTE_NV_CUINFO"
        /*0018*/ 	.short	0x0002
        /*001a*/ 	.short	0x0064
        /*001c*/ 	.short	0x0082
	.zero		2


//--------------------- .nv.info                  --------------------------
	.section	.nv.info,"",@"SHT_CUDA_INFO"
	.align	4


	//----- nvinfo : EIATTR_REGCOUNT
	.align		4
        /*0000*/ 	.byte	0x04, 0x2f
        /*0002*/ 	.short	(.L_1 - .L_0)
	.align		4
.L_0:
        /*0004*/ 	.word	index@(_Z7colonelPi)
        /*0008*/ 	.word	0x00000008


	//----- nvinfo : EIATTR_FRAME_SIZE
	.align		4
.L_1:
        /*000c*/ 	.byte	0x04, 0x11
        /*000e*/ 	.short	(.L_3 - .L_2)
	.align		4
.L_2:
        /*0010*/ 	.word	index@(_Z7colonelPi)
        /*0014*/ 	.word	0x00000000


	//----- nvinfo : EIATTR_MIN_STACK_SIZE
	.align		4
.L_3:
        /*0018*/ 	.byte	0x04, 0x12
        /*001a*/ 	.short	(.L_5 - .L_4)
	.align		4
.L_4:
        /*001c*/ 	.word	index@(_Z7colonelPi)
        /*0020*/ 	.word	0x00000000
.L_5:


//--------------------- .nv.compat                --------------------------
	.section	.nv.compat,"",@"SHT_CUDA_COMPAT_INFO"
	.align	4
        /*0000*/ 	.byte	0x02, 0x09, 0x00, 0x00, 0x02, 0x02, 0x01, 0x00, 0x02, 0x05, 0x05, 0x00, 0x03, 0x07, 0x01, 0x01
        /*0010*/ 	.byte	0x02, 0x03, 0x00, 0x00, 0x02, 0x06, 0x01, 0x00, 0x04, 0x0b, 0x08, 0x00, 0x09, 0x00, 0x00, 0x00
        /*0020*/ 	.byte	0x00, 0x00, 0x00, 0x00


//--------------------- .nv.info._Z7colonelPi     --------------------------
	.section	.nv.info._Z7colonelPi,"",@"SHT_CUDA_INFO"
	.sectionflags	@""
	.align	4


	//----- nvinfo : EIATTR_CUDA_API_VERSION
	.align		4
        /*0000*/ 	.byte	0x04, 0x37
        /*0002*/ 	.short	(.L_7 - .L_6)
.L_6:
        /*0004*/ 	.word	0x00000082


	//----- nvinfo : EIATTR_KPARAM_INFO
	.align		4
.L_7:
        /*0008*/ 	.byte	0x04, 0x17
        /*000a*/ 	.short	(.L_9 - .L_8)
.L_8:
        /*000c*/ 	.word	0x00000000
        /*0010*/ 	.short	0x0000
        /*0012*/ 	.short	0x0000
        /*0014*/ 	.byte	0x00, 0xf5, 0x21, 0x00


	//----- nvinfo : EIATTR_SPARSE_MMA_MASK
	.align		4
.L_9:
        /*0018*/ 	.byte	0x03, 0x50
        /*001a*/ 	.short	0x0000


	//----- nvinfo : EIATTR_MAXREG_COUNT
	.align		4
        /*001c*/ 	.byte	0x03, 0x1b
        /*001e*/ 	.short	0x00ff


	//----- nvinfo : EIATTR_MERCURY_ISA_VERSION
	.align		4
        /*0020*/ 	.byte	0x03, 0x5f
        /*0022*/ 	.short	0x0101


	//----- nvinfo : EIATTR_VRC_CTA_INIT_COUNT
	.align		4
        /*0024*/ 	.byte	0x02, 0x4a
	.zero		1
	.zero		1


	//----- nvinfo : EIATTR_EXIT_INSTR_OFFSETS
	.align		4
        /*0028*/ 	.byte	0x04, 0x1c
        /*002a*/ 	.short	(.L_11 - .L_10)


	//   ....[0]....
.L_10:
        /*002c*/ 	.word	0x00000050


	//----- nvinfo : EIATTR_CBANK_PARAM_SIZE
	.align		4
.L_11:
        /*0030*/ 	.byte	0x03, 0x19
        /*0032*/ 	.short	0x0008


	//----- nvinfo : EIATTR_PARAM_CBANK
	.align		4
        /*0034*/ 	.byte	0x04, 0x0a
        /*0036*/ 	.short	(.L_13 - .L_12)
	.align		4
.L_12:
        /*0038*/ 	.word	index@(.nv.constant0._Z7colonelPi)
        /*003c*/ 	.short	0x0380
        /*003e*/ 	.short	0x0008


	//----- nvinfo : EIATTR_SW_WAR
	.align		4
.L_13:
        /*0040*/ 	.byte	0x04, 0x36
        /*0042*/ 	.short	(.L_15 - .L_14)
.L_14:
        /*0044*/ 	.word	0x00000008
.L_15:


//--------------------- .nv.callgraph             --------------------------
	.section	.nv.callgraph,"",@"SHT_CUDA_CALLGRAPH"
	.align	4
	.sectionentsize	8
	.align		4
        /*0000*/ 	.word	0x00000000
	.align		4
        /*0004*/ 	.word	0xffffffff
	.align		4
        /*0008*/ 	.word	0x00000000
	.align		4
        /*000c*/ 	.word	0xfffffffe
	.align		4
        /*0010*/ 	.word	0x00000000
	.align		4
        /*0014*/ 	.word	0xfffffffd
	.align		4
        /*0018*/ 	.word	0x00000000
	.align		4
        /*001c*/ 	.word	0xfffffffc


//--------------------- .text._Z7colonelPi        --------------------------
	.section	.text._Z7colonelPi,"ax",@progbits
	.align	128
        .global         _Z7colonelPi
        .type           _Z7colonelPi,@function
        .size           _Z7colonelPi,(.L_x_1 - _Z7colonelPi)
        .other          _Z7colonelPi,@"STO_CUDA_ENTRY STV_DEFAULT"
_Z7colonelPi:
.text._Z7colonelPi:
[----:B------:R-:W-:Y:S08]  /*0000*/  LDC R1, c[0x0][0x37c] ;  /* 0x0000df00ff017b82 */ /* 0x000ff00000000800 */
[----:B------:R-:W0:Y:S01]  /*0010*/  LDC.64 R2, c[0x0][0x380] ;  /* 0x0000e000ff027b82 */ /* 0x000e220000000a00 */
[----:B------:R-:W0:Y:S01]  /*0020*/  LDCU.64 UR4, c[0x0][0x358] ;  /* 0x00006b00ff0477ac */ /* 0x000e220008000a00 */
[----:B------:R-:W-:-:S05]  /*0030*/  HFMA2 R5, -RZ, RZ, 0, 1.1920928955078125e-07 ;  /* 0x00000002ff057431 */ /* 0x000fca00000001ff */
[----:B0-----:R-:W-:Y:S01]  /*0040*/  STG.E desc[UR4][R2.64], R5 ;  /* 0x0000000502007986 */ /* 0x001fe2000c101904 */
[----:B------:R-:W-:Y:S05]  /*0050*/  EXIT ;  /* 0x000000000000794d */ /* 0x000fea0003800000 */
.L_x_0:
[----:B------:R-:W-:-:S00]  /*0060*/  BRA `(.L_x_0) ;  /* 0xfffffffc00fc7947 */ /* 0x000fc0000383ffff */
[----:B------:R-:W-:-:S00]  /*0070*/  NOP ;  /* 0x0000000000007918 */ /* 0x000fc00000000000 */
        /* <DEDUP_REMOVED lines=8> */
.L_x_1:


//--------------------- .nv.shared.reserved.0     --------------------------
	.section	.nv.shared.reserved.0,"aw",@nobits
	.weak		__nv_reservedSMEM_offset_0_alias
	.size		__nv_reservedSMEM_offset_0_alias, 0, 64
	.other		__nv_reservedSMEM_offset_0_alias,@"STO_CUDA_RESERVED_SHARED STV_DEFAULT"
__nv_reservedSMEM_offset_0_alias:
	.zero		0
	.zero		64


//--------------------- .nv.constant0._Z7colonelPi --------------------------
	.section	.nv.constant0._Z7colonelPi,"a",@progbits
	.sectionflags	@""
	.align	4
.nv.constant0._Z7colonelPi:
	.zero		904


//--------------------- SYMBOLS --------------------------

	.type		.nv.reservedSmem.offset0,@object
	.size		.nv.reservedSmem.offset0,0x4
